//
// Generated by NVIDIA NVVM Compiler
//
// Compiler Build ID: CL-36424714
// Cuda compilation tools, release 13.0, V13.0.88
// Based on NVVM 20.0.0
//

.version 9.0
.target sm_100
.address_size 64

	// .globl	_Z6kernelPhi

.visible .entry _Z6kernelPhi(
	.param .u64 .ptr .align 1 _Z6kernelPhi_param_0,
	.param .u32 _Z6kernelPhi_param_1
)
{
	.reg .pred 	%p<17>;
	.reg .b16 	%rs<3>;
	.reg .b32 	%r<38>;
	.reg .b32 	%f<80>;
	.reg .b64 	%rd<7>;
	.reg .b64 	%fd<10>;

	ld.param.u64 	%rd2, [_Z6kernelPhi_param_0];
	ld.param.u32 	%r15, [_Z6kernelPhi_param_1];
	cvta.to.global.u64 	%rd1, %rd2;
	mov.u32 	%r16, %ctaid.x;
	mov.u32 	%r17, %ntid.x;
	mov.u32 	%r18, %tid.x;
	mad.lo.s32 	%r19, %r16, %r17, %r18;
	mul.lo.s32 	%r20, %r15, %r19;
	setp.lt.s32 	%p1, %r15, 1;
	setp.gt.s32 	%p2, %r20, 999999;
	or.pred  	%p3, %p1, %p2;
	@%p3 bra 	$L__BB0_17;
	mul.hi.s32 	%r22, %r20, 274877907;
	shr.u32 	%r23, %r22, 31;
	shr.s32 	%r24, %r22, 6;
	add.s32 	%r32, %r24, %r23;
	sub.s32 	%r25, 500, %r32;
	cvt.rn.f32.s32 	%f38, %r25;
	cvt.f64.f32 	%fd1, %f38;
	mul.f64 	%fd2, %fd1, 0d3FF8000000000000;
	div.rn.f64 	%fd3, %fd2, 0d407F400000000000;
	cvt.rn.f32.f64 	%f76, %fd3;
	mul.lo.s32 	%r26, %r32, 1000;
	sub.s32 	%r34, %r20, %r26;
	mov.b32 	%r33, 0;
$L__BB0_2:
	add.s32 	%r7, %r33, %r20;
	sub.s32 	%r28, 500, %r34;
	cvt.rn.f32.s32 	%f39, %r28;
	cvt.f64.f32 	%fd4, %f39;
	mul.f64 	%fd5, %fd4, 0d3FF8000000000000;
	div.rn.f64 	%fd6, %fd5, 0d407F400000000000;
	cvt.rn.f32.f64 	%f78, %fd6;
	mov.b32 	%r35, 0;
	mov.f32 	%f77, %f76;
	bra.uni 	$L__BB0_11;
$L__BB0_3:
	sub.f32 	%f46, %f34, %f35;
	mul.f32 	%f47, %f32, %f33;
	fma.rn.f32 	%f48, %f32, %f33, %f47;
	add.f32 	%f4, %f46, 0fBF4CCCCD;
	add.f32 	%f5, %f48, 0f3E1FBE77;
	mul.f32 	%f6, %f4, %f4;
	mul.f32 	%f7, %f5, %f5;
	add.f32 	%f49, %f6, %f7;
	setp.gt.f32 	%p5, %f49, 0f447A0000;
	@%p5 bra 	$L__BB0_12;
	sub.f32 	%f50, %f6, %f7;
	mul.f32 	%f51, %f4, %f5;
	fma.rn.f32 	%f52, %f4, %f5, %f51;
	add.f32 	%f8, %f50, 0fBF4CCCCD;
	add.f32 	%f9, %f52, 0f3E1FBE77;
	mul.f32 	%f10, %f8, %f8;
	mul.f32 	%f11, %f9, %f9;
	add.f32 	%f53, %f10, %f11;
	setp.gt.f32 	%p6, %f53, 0f447A0000;
	@%p6 bra 	$L__BB0_12;
	sub.f32 	%f54, %f10, %f11;
	mul.f32 	%f55, %f8, %f9;
	fma.rn.f32 	%f56, %f8, %f9, %f55;
	add.f32 	%f12, %f54, 0fBF4CCCCD;
	add.f32 	%f13, %f56, 0f3E1FBE77;
	mul.f32 	%f14, %f12, %f12;
	mul.f32 	%f15, %f13, %f13;
	add.f32 	%f57, %f14, %f15;
	setp.gt.f32 	%p7, %f57, 0f447A0000;
	@%p7 bra 	$L__BB0_12;
	sub.f32 	%f58, %f14, %f15;
	mul.f32 	%f59, %f12, %f13;
	fma.rn.f32 	%f60, %f12, %f13, %f59;
	add.f32 	%f16, %f58, 0fBF4CCCCD;
	add.f32 	%f17, %f60, 0f3E1FBE77;
	mul.f32 	%f18, %f16, %f16;
	mul.f32 	%f19, %f17, %f17;
	add.f32 	%f61, %f18, %f19;
	setp.gt.f32 	%p8, %f61, 0f447A0000;
	@%p8 bra 	$L__BB0_12;
	sub.f32 	%f62, %f18, %f19;
	mul.f32 	%f63, %f16, %f17;
	fma.rn.f32 	%f64, %f16, %f17, %f63;
	add.f32 	%f20, %f62, 0fBF4CCCCD;
	add.f32 	%f21, %f64, 0f3E1FBE77;
	mul.f32 	%f22, %f20, %f20;
	mul.f32 	%f23, %f21, %f21;
	add.f32 	%f65, %f22, %f23;
	setp.gt.f32 	%p9, %f65, 0f447A0000;
	@%p9 bra 	$L__BB0_12;
	sub.f32 	%f66, %f22, %f23;
	mul.f32 	%f67, %f20, %f21;
	fma.rn.f32 	%f68, %f20, %f21, %f67;
	add.f32 	%f24, %f66, 0fBF4CCCCD;
	add.f32 	%f25, %f68, 0f3E1FBE77;
	mul.f32 	%f26, %f24, %f24;
	mul.f32 	%f27, %f25, %f25;
	add.f32 	%f69, %f26, %f27;
	setp.gt.f32 	%p10, %f69, 0f447A0000;
	@%p10 bra 	$L__BB0_12;
	sub.f32 	%f70, %f26, %f27;
	mul.f32 	%f71, %f24, %f25;
	fma.rn.f32 	%f72, %f24, %f25, %f71;
	add.f32 	%f78, %f70, 0fBF4CCCCD;
	add.f32 	%f77, %f72, 0f3E1FBE77;
	mul.f32 	%f73, %f77, %f77;
	fma.rn.f32 	%f74, %f78, %f78, %f73;
	setp.gt.f32 	%p11, %f74, 0f447A0000;
	@%p11 bra 	$L__BB0_12;
	add.s32 	%r35, %r35, 8;
	setp.eq.s32 	%p12, %r35, 200;
	@%p12 bra 	$L__BB0_13;
$L__BB0_11:
	mul.f32 	%f40, %f78, %f78;
	mul.f32 	%f41, %f77, %f77;
	sub.f32 	%f42, %f40, %f41;
	mul.f32 	%f43, %f78, %f77;
	fma.rn.f32 	%f44, %f78, %f77, %f43;
	add.f32 	%f32, %f42, 0fBF4CCCCD;
	add.f32 	%f33, %f44, 0f3E1FBE77;
	mul.f32 	%f34, %f32, %f32;
	mul.f32 	%f35, %f33, %f33;
	add.f32 	%f45, %f34, %f35;
	setp.leu.f32 	%p4, %f45, 0f447A0000;
	@%p4 bra 	$L__BB0_3;
$L__BB0_12:
	cvt.s64.s32 	%rd5, %r7;
	add.s64 	%rd6, %rd1, %rd5;
	mov.b16 	%rs2, 0;
	st.global.u8 	[%rd6], %rs2;
	bra.uni 	$L__BB0_14;
$L__BB0_13:
	cvt.s64.s32 	%rd3, %r7;
	add.s64 	%rd4, %rd1, %rd3;
	mov.b16 	%rs1, 255;
	st.global.u8 	[%rd4], %rs1;
$L__BB0_14:
	add.s32 	%r34, %r34, 1;
	setp.ne.s32 	%p13, %r34, 1000;
	@%p13 bra 	$L__BB0_16;
	add.s32 	%r11, %r32, 1;
	sub.s32 	%r30, 499, %r32;
	cvt.rn.f32.s32 	%f75, %r30;
	cvt.f64.f32 	%fd7, %f75;
	mul.f64 	%fd8, %fd7, 0d3FF8000000000000;
	div.rn.f64 	%fd9, %fd8, 0d407F400000000000;
	cvt.rn.f32.f64 	%f76, %fd9;
	mov.b32 	%r34, 0;
	mov.u32 	%r32, %r11;
$L__BB0_16:
	add.s32 	%r33, %r33, 1;
	setp.lt.s32 	%p14, %r33, %r15;
	add.s32 	%r31, %r7, 1;
	setp.lt.s32 	%p15, %r31, 1000000;
	and.pred  	%p16, %p14, %p15;
	@%p16 bra 	$L__BB0_2;
$L__BB0_17:
	ret;

}


// ===== COMPILED SASS (sm_100) =====

	.target	sm_100

	.elftype	@"ET_EXEC"


//--------------------- .note.nv.tkinfo           --------------------------
	.section	.note.nv.tkinfo,"",@"SHT_NOTE"
	.sectionflags	@"SHF_NOTE_NV_TKINFO"
	.tkinfo
        /*0018*/ 	.word	0x00000002
        /*0030*/ 	.string	""
        /*0030*/ 	.string	"ptxas"
        /*0030*/ 	.string	"Cuda compilation tools, release 13.0, V13.0.88"
        /*0030*/ 	.string	"Build cuda_13.0.r13.0/compiler.36424714_0"
        /*0030*/ 	.string	"-arch sm_100 -m 64 "



//--------------------- .note.nv.cuinfo           --------------------------
	.section	.note.nv.cuinfo,"",@"SHT_NOTE"
	.sectionflags	@"SHF_NOTE_NV_CUINFO"
        /*0018*/ 	.short	0x0002
        /*001a*/ 	.short	0x0064
        /*001c*/ 	.short	0x0082
	.zero		2


//--------------------- .nv.info                  --------------------------
	.section	.nv.info,"",@"SHT_CUDA_INFO"
	.align	4


	//----- nvinfo : EIATTR_REGCOUNT
	.align		4
        /*0000*/ 	.byte	0x04, 0x2f
        /*0002*/ 	.short	(.L_1 - .L_0)
	.align		4
.L_0:
        /*0004*/ 	.word	index@(_Z6kernelPhi)
        /*0008*/ 	.word	0x0000001e


	//----- nvinfo : EIATTR_FRAME_SIZE
	.align		4
.L_1:
        /*000c*/ 	.byte	0x04, 0x11
        /*000e*/ 	.short	(.L_3 - .L_2)
	.align		4
.L_2:
        /*0010*/ 	.word	index@($__internal_0_$__cuda_sm20_div_rn_f64_full)
        /*0014*/ 	.word	0x00000000


	//----- nvinfo : EIATTR_FRAME_SIZE
	.align		4
.L_3:
        /*0018*/ 	.byte	0x04, 0x11
        /*001a*/ 	.short	(.L_5 - .L_4)
	.align		4
.L_4:
        /*001c*/ 	.word	index@(_Z6kernelPhi)
        /*0020*/ 	.word	0x00000000


	//----- nvinfo : EIATTR_MIN_STACK_SIZE
	.align		4
.L_5:
        /*0024*/ 	.byte	0x04, 0x12
        /*0026*/ 	.short	(.L_7 - .L_6)
	.align		4
.L_6:
        /*0028*/ 	.word	index@(_Z6kernelPhi)
        /*002c*/ 	.word	0x00000000
.L_7:


//--------------------- .nv.compat                --------------------------
	.section	.nv.compat,"",@"SHT_CUDA_COMPAT_INFO"
	.align	4
        /*0000*/ 	.byte	0x02, 0x09, 0x00, 0x00, 0x02, 0x02, 0x01, 0x00, 0x02, 0x05, 0x05, 0x00, 0x03, 0x07, 0x01, 0x01
        /*0010*/ 	.byte	0x02, 0x03, 0x00, 0x00, 0x02, 0x06, 0x01, 0x00, 0x04, 0x0b, 0x08, 0x00, 0x01, 0x00, 0x00, 0x00
        /*0020*/ 	.byte	0x00, 0x00, 0x00, 0x00


//--------------------- .nv.info._Z6kernelPhi     --------------------------
	.section	.nv.info._Z6kernelPhi,"",@"SHT_CUDA_INFO"
	.sectionflags	@""
	.align	4


	//----- nvinfo : EIATTR_CUDA_API_VERSION
	.align		4
        /*0000*/ 	.byte	0x04, 0x37
        /*0002*/ 	.short	(.L_9 - .L_8)
.L_8:
        /*0004*/ 	.word	0x00000082


	//----- nvinfo : EIATTR_KPARAM_INFO
	.align		4
.L_9:
        /*0008*/ 	.byte	0x04, 0x17
        /*000a*/ 	.short	(.L_11 - .L_10)
.L_10:
        /*000c*/ 	.word	0x00000000
        /*0010*/ 	.short	0x0001
        /*0012*/ 	.short	0x0008
        /*0014*/ 	.byte	0x00, 0xf0, 0x11, 0x00


	//----- nvinfo : EIATTR_KPARAM_INFO
	.align		4
.L_11:
        /*0018*/ 	.byte	0x04, 0x17
        /*001a*/ 	.short	(.L_13 - .L_12)
.L_12:
        /*001c*/ 	.word	0x00000000
        /*0020*/ 	.short	0x0000
        /*0022*/ 	.short	0x0000
        /*0024*/ 	.byte	0x00, 0xf5, 0x21, 0x00


	//----- nvinfo : EIATTR_SPARSE_MMA_MASK
	.align		4
.L_13:
        /*0028*/ 	.byte	0x03, 0x50
        /*002a*/ 	.short	0x0000


	//----- nvinfo : EIATTR_MAXREG_COUNT
	.align		4
        /*002c*/ 	.byte	0x03, 0x1b
        /*002e*/ 	.short	0x00ff


	//----- nvinfo : EIATTR_MERCURY_ISA_VERSION
	.align		4
        /*0030*/ 	.byte	0x03, 0x5f
        /*0032*/ 	.short	0x0101


	//----- nvinfo : EIATTR_VRC_CTA_INIT_COUNT
	.align		4
        /*0034*/ 	.byte	0x02, 0x4a
	.zero		1
	.zero		1


	//----- nvinfo : EIATTR_EXIT_INSTR_OFFSETS
	.align		4
        /*0038*/ 	.byte	0x04, 0x1c
        /*003a*/ 	.short	(.L_15 - .L_14)


	//   ....[0]....
.L_14:
        /*003c*/ 	.word	0x00000090


	//   ....[1]....
        /*0040*/ 	.word	0x00000e20


	//----- nvinfo : EIATTR_CRS_STACK_SIZE
	.align		4
.L_15:
        /*0044*/ 	.byte	0x04, 0x1e
        /*0046*/ 	.short	(.L_17 - .L_16)
.L_16:
        /*0048*/ 	.word	0x00000000


	//----- nvinfo : EIATTR_CBANK_PARAM_SIZE
	.align		4
.L_17:
        /*004c*/ 	.byte	0x03, 0x19
        /*004e*/ 	.short	0x000c


	//----- nvinfo : EIATTR_PARAM_CBANK
	.align		4
        /*0050*/ 	.byte	0x04, 0x0a
        /*0052*/ 	.short	(.L_19 - .L_18)
	.align		4
.L_18:
        /*0054*/ 	.word	index@(.nv.constant0._Z6kernelPhi)
        /*0058*/ 	.short	0x0380
        /*005a*/ 	.short	0x000c


	//----- nvinfo : EIATTR_SW_WAR
	.align		4
.L_19:
        /*005c*/ 	.byte	0x04, 0x36
        /*005e*/ 	.short	(.L_21 - .L_20)
.L_20:
        /*0060*/ 	.word	0x00000008
.L_21:


//--------------------- .nv.callgraph             --------------------------
	.section	.nv.callgraph,"",@"SHT_CUDA_CALLGRAPH"
	.align	4
	.sectionentsize	8
	.align		4
        /*0000*/ 	.word	0x00000000
	.align		4
        /*0004*/ 	.word	0xffffffff
	.align		4
        /*0008*/ 	.word	0x00000000
	.align		4
        /*000c*/ 	.word	0xfffffffe
	.align		4
        /*0010*/ 	.word	0x00000000
	.align		4
        /*0014*/ 	.word	0xfffffffd
	.align		4
        /*0018*/ 	.word	0x00000000
	.align		4
        /*001c*/ 	.word	0xfffffffc


//--------------------- .text._Z6kernelPhi        --------------------------
	.section	.text._Z6kernelPhi,"ax",@progbits
	.align	128
        .global         _Z6kernelPhi
        .type           _Z6kernelPhi,@function
        .size           _Z6kernelPhi,(.L_x_20 - _Z6kernelPhi)
        .other          _Z6kernelPhi,@"STO_CUDA_ENTRY STV_DEFAULT"
_Z6kernelPhi:
.text._Z6kernelPhi:
[----:B------:R-:W-:Y:S01]  /*0000*/  LDC R1, c[0x0][0x37c] ;  /* 0x0000df00ff017b82 */ /* 0x000fe20000000800 */
[----:B------:R-:W0:Y:S07]  /*0010*/  S2R R0, SR_TID.X ;  /* 0x0000000000007919 */ /* 0x000e2e0000002100 */
[----:B------:R-:W0:Y:S08]  /*0020*/  S2UR UR4, SR_CTAID.X ;  /* 0x00000000000479c3 */ /* 0x000e300000002500 */
[----:B------:R-:W0:Y:S08]  /*0030*/  LDC R7, c[0x0][0x360] ;  /* 0x0000d800ff077b82 */ /* 0x000e300000000800 */
[----:B------:R-:W1:Y:S01]  /*0040*/  LDC R2, c[0x0][0x388] ;  /* 0x0000e200ff027b82 */ /* 0x000e620000000800 */
[----:B0-----:R-:W-:-:S04]  /*0050*/  IMAD R7, R7, UR4, R0 ;  /* 0x0000000407077c24 */ /* 0x001fc8000f8e0200 */
[----:B-1----:R-:W-:-:S05]  /*0060*/  IMAD R7, R7, R2, RZ ;  /* 0x0000000207077224 */ /* 0x002fca00078e02ff */
[----:B------:R-:W-:-:S04]  /*0070*/  ISETP.GT.AND P0, PT, R7, 0xf423f, PT ;  /* 0x000f423f0700780c */ /* 0x000fc80003f04270 */
[----:B------:R-:W-:-:S13]  /*0080*/  ISETP.LT.OR P0, PT, R2, 0x1, P0 ;  /* 0x000000010200780c */ /* 0x000fda0000701670 */
[----:B------:R-:W-:Y:S05]  /*0090*/  @P0 EXIT ;  /* 0x000000000000094d */ /* 0x000fea0003800000 */
[----:B------:R-:W0:Y:S01]  /*00a0*/  MUFU.RCP64H R3, 500 ;  /* 0x407f400000037908 */ /* 0x000e220000001800 */
[----:B------:R-:W-:Y:S02]  /*00b0*/  HFMA2 R2, -RZ, RZ, 0, 5.9604644775390625e-08 ;  /* 0x00000001ff027431 */ /* 0x000fe400000001ff */
[----:B------:R-:W-:Y:S01]  /*00c0*/  IMAD.MOV.U32 R8, RZ, RZ, 0x0 ;  /* 0x00000000ff087424 */ /* 0x000fe200078e00ff */
[----:B------:R-:W-:Y:S01]  /*00d0*/  UMOV UR4, URZ ;  /* 0x000000ff00047c82 */ /* 0x000fe20008000000 */
[----:B------:R-:W-:Y:S01]  /*00e0*/  IMAD.MOV.U32 R9, RZ, RZ, 0x407f4000 ;  /* 0x407f4000ff097424 */ /* 0x000fe200078e00ff */
[----:B------:R-:W-:Y:S01]  /*00f0*/  BSSY.RECONVERGENT B0, `(.L_x_0) ;  /* 0x000001b000007945 */ /* 0x000fe20003800200 */
[----:B------:R-:W-:-:S05]  /*0100*/  IMAD.HI R24, R7, 0x10624dd3, RZ ;  /* 0x10624dd307187827 */ /* 0x000fca00078e02ff */
[----:B------:R-:W-:-:S04]  /*0110*/  SHF.R.U32.HI R11, RZ, 0x1f, R24 ;  /* 0x0000001fff0b7819 */ /* 0x000fc80000011618 */
[----:B------:R-:W-:Y:S01]  /*0120*/  LEA.HI.SX32 R24, R24, R11, 0x1a ;  /* 0x0000000b18187211 */ /* 0x000fe200078fd2ff */
[----:B0-----:R-:W-:-:S03]  /*0130*/  DFMA R4, R2, -R8, 1 ;  /* 0x3ff000000204742b */ /* 0x001fc60000000808 */
[----:B------:R-:W-:-:S04]  /*0140*/  IADD3 R0, PT, PT, -R24, 0x1f4, RZ ;  /* 0x000001f418007810 */ /* 0x000fc80007ffe1ff */
[----:B------:R-:W-:Y:S01]  /*0150*/  I2FP.F32.S32 R0, R0 ;  /* 0x0000000000007245 */ /* 0x000fe20000201400 */
[----:B------:R-:W-:-:S08]  /*0160*/  DFMA R4, R4, R4, R4 ;  /* 0x000000040404722b */ /* 0x000fd00000000004 */
[----:B------:R-:W-:Y:S01]  /*0170*/  DFMA R4, R2, R4, R2 ;  /* 0x000000040204722b */ /* 0x000fe20000000002 */
[----:B------:R-:W0:Y:S07]  /*0180*/  F2F.F64.F32 R2, R0 ;  /* 0x0000000000027310 */ /* 0x000e2e0000201800 */
[----:B------:R-:W-:-:S08]  /*0190*/  DFMA R8, R4, -R8, 1 ;  /* 0x3ff000000408742b */ /* 0x000fd00000000808 */
[----:B------:R-:W-:Y:S02]  /*01a0*/  DFMA R8, R4, R8, R4 ;  /* 0x000000080408722b */ /* 0x000fe40000000004 */
[----:B0-----:R-:W-:-:S08]  /*01b0*/  DMUL R2, R2, 1.5 ;  /* 0x3ff8000002027828 */ /* 0x001fd00000000000 */
[----:B------:R-:W-:Y:S02]  /*01c0*/  DMUL R4, R2, R8 ;  /* 0x0000000802047228 */ /* 0x000fe40000000000 */
[----:B------:R-:W-:-:S06]  /*01d0*/  FSETP.GEU.AND P1, PT, |R3|, 6.5827683646048100446e-37, PT ;  /* 0x036000000300780b */ /* 0x000fcc0003f2e200 */
[----:B------:R-:W-:-:S08]  /*01e0*/  DFMA R10, R4, -500, R2 ;  /* 0xc07f4000040a782b */ /* 0x000fd00000000002 */
[----:B------:R-:W-:Y:S01]  /*01f0*/  DFMA R8, R8, R10, R4 ;  /* 0x0000000a0808722b */ /* 0x000fe20000000004 */
[----:B------:R-:W-:-:S09]  /*0200*/  IMAD.MOV.U32 R5, RZ, RZ, 0x407f4000 ;  /* 0x407f4000ff057424 */ /* 0x000fd200078e00ff */
[----:B------:R-:W-:-:S05]  /*0210*/  FFMA R4, RZ, 3.98828125, R9 ;  /* 0x407f4000ff047823 */ /* 0x000fca0000000009 */
[----:B------:R-:W-:-:S13]  /*0220*/  FSETP.GT.AND P0, PT, |R4|, 1.469367938527859385e-39, PT ;  /* 0x001000000400780b */ /* 0x000fda0003f04200 */
[----:B------:R-:W-:Y:S05]  /*0230*/  @P0 BRA P1, `(.L_x_1) ;  /* 0x0000000000180947 */ /* 0x000fea0000800000 */
[----:B------:R-:W-:Y:S01]  /*0240*/  MOV R8, R2 ;  /* 0x0000000200087202 */ /* 0x000fe20000000f00 */
[----:B------:R-:W-:Y:S01]  /*0250*/  IMAD.MOV.U32 R9, RZ, RZ, R3 ;  /* 0x000000ffff097224 */ /* 0x000fe200078e0003 */
[----:B------:R-:W-:-:S07]  /*0260*/  MOV R4, 0x280 ;  /* 0x0000028000047802 */ /* 0x000fce0000000f00 */
[----:B------:R-:W-:Y:S05]  /*0270*/  CALL.REL.NOINC `($__internal_0_$__cuda_sm20_div_rn_f64_full) ;  /* 0x0000000800ec7944 */ /* 0x000fea0003c00000 */
[----:B------:R-:W-:Y:S01]  /*0280*/  MOV R8, R16 ;  /* 0x0000001000087202 */ /* 0x000fe20000000f00 */
[----:B------:R-:W-:-:S07]  /*0290*/  IMAD.MOV.U32 R9, RZ, RZ, R17 ;  /* 0x000000ffff097224 */ /* 0x000fce00078e0011 */
.L_x_1:
[----:B------:R-:W-:Y:S05]  /*02a0*/  BSYNC.RECONVERGENT B0 ;  /* 0x0000000000007941 */ /* 0x000fea0003800200 */
.L_x_0:
[----:B------:R0:W1:Y:S01]  /*02b0*/  F2F.F32.F64 R3, R8 ;  /* 0x0000000800037310 */ /* 0x0000620000301000 */
[----:B------:R-:W-:Y:S02]  /*02c0*/  HFMA2 R2, -RZ, RZ, 0, 0 ;  /* 0x00000000ff027431 */ /* 0x000fe400000001ff */
[----:B------:R-:W-:Y:S01]  /*02d0*/  IMAD R25, R24, -0x3e8, R7 ;  /* 0xfffffc1818197824 */ /* 0x000fe200078e0207 */
[----:B------:R-:W2:Y:S06]  /*02e0*/  LDCU.64 UR6, c[0x0][0x358] ;  /* 0x00006b00ff0677ac */ /* 0x000eac0008000a00 */
.L_x_13:
[----:B012---:R-:W0:Y:S01]  /*02f0*/  MUFU.RCP64H R9, 500 ;  /* 0x407f400000097908 */ /* 0x007e220000001800 */
[----:B------:R-:W-:Y:S01]  /*0300*/  IMAD.MOV.U32 R12, RZ, RZ, 0x0 ;  /* 0x00000000ff0c7424 */ /* 0x000fe200078e00ff */
[----:B------:R-:W-:Y:S01]  /*0310*/  MOV R13, 0x407f4000 ;  /* 0x407f4000000d7802 */ /* 0x000fe20000000f00 */
[----:B------:R-:W-:Y:S01]  /*0320*/  IMAD.MOV.U32 R8, RZ, RZ, 0x1 ;  /* 0x00000001ff087424 */ /* 0x000fe200078e00ff */
[----:B------:R-:W-:Y:S01]  /*0330*/  IADD3 R0, PT, PT, -R25, 0x1f4, RZ ;  /* 0x000001f419007810 */ /* 0x000fe20007ffe1ff */
[----:B------:R-:W-:Y:S03]  /*0340*/  BSSY.RECONVERGENT B0, `(.L_x_2) ;  /* 0x0000017000007945 */ /* 0x000fe60003800200 */
[----:B------:R-:W-:Y:S01]  /*0350*/  I2FP.F32.S32 R0, R0 ;  /* 0x0000000000007245 */ /* 0x000fe20000201400 */
[----:B0-----:R-:W-:-:S08]  /*0360*/  DFMA R10, R8, -R12, 1 ;  /* 0x3ff00000080a742b */ /* 0x001fd0000000080c */
[----:B------:R-:W-:Y:S02]  /*0370*/  DFMA R14, R10, R10, R10 ;  /* 0x0000000a0a0e722b */ /* 0x000fe4000000000a */
[----:B---3--:R0:W3:Y:S06]  /*0380*/  F2F.F64.F32 R10, R0 ;  /* 0x00000000000a7310 */ /* 0x0080ec0000201800 */
[----:B------:R-:W-:Y:S01]  /*0390*/  DFMA R14, R8, R14, R8 ;  /* 0x0000000e080e722b */ /* 0x000fe20000000008 */
[----:B0-----:R-:W-:-:S07]  /*03a0*/  IADD3 R0, PT, PT, R7, R2, RZ ;  /* 0x0000000207007210 */ /* 0x001fce0007ffe0ff */
[----:B------:R-:W-:Y:S02]  /*03b0*/  DFMA R12, R14, -R12, 1 ;  /* 0x3ff000000e0c742b */ /* 0x000fe4000000080c */
[----:B---3--:R-:W-:-:S06]  /*03c0*/  DMUL R10, R10, 1.5 ;  /* 0x3ff800000a0a7828 */ /* 0x008fcc0000000000 */
[----:B------:R-:W-:-:S04]  /*03d0*/  DFMA R14, R14, R12, R14 ;  /* 0x0000000c0e0e722b */ /* 0x000fc8000000000e */
[----:B------:R-:W-:-:S04]  /*03e0*/  FSETP.GEU.AND P1, PT, |R11|, 6.5827683646048100446e-37, PT ;  /* 0x036000000b00780b */ /* 0x000fc80003f2e200 */
[----:B------:R-:W-:-:S08]  /*03f0*/  DMUL R8, R14, R10 ;  /* 0x0000000a0e087228 */ /* 0x000fd00000000000 */
[----:B------:R-:W-:-:S08]  /*0400*/  DFMA R12, R8, -500, R10 ;  /* 0xc07f4000080c782b */ /* 0x000fd0000000000a */
[----:B------:R-:W-:-:S10]  /*0410*/  DFMA R8, R14, R12, R8 ;  /* 0x0000000c0e08722b */ /* 0x000fd40000000008 */
[----:B------:R-:W-:-:S05]  /*0420*/  FFMA R4, RZ, 3.98828125, R9 ;  /* 0x407f4000ff047823 */ /* 0x000fca0000000009 */
[----:B------:R-:W-:-:S13]  /*0430*/  FSETP.GT.AND P0, PT, |R4|, 1.469367938527859385e-39, PT ;  /* 0x001000000400780b */ /* 0x000fda0003f04200 */
[----:B------:R-:W-:Y:S05]  /*0440*/  @P0 BRA P1, `(.L_x_3) ;  /* 0x0000000000180947 */ /* 0x000fea0000800000 */
[----:B------:R-:W-:Y:S01]  /*0450*/  IMAD.MOV.U32 R8, RZ, RZ, R10 ;  /* 0x000000ffff087224 */ /* 0x000fe200078e000a */
[----:B------:R-:W-:Y:S02]  /*0460*/  MOV R9, R11 ;  /* 0x0000000b00097202 */ /* 0x000fe40000000f00 */
[----:B------:R-:W-:-:S07]  /*0470*/  MOV R4, 0x490 ;  /* 0x0000049000047802 */ /* 0x000fce0000000f00 */
[----:B-12---:R-:W-:Y:S05]  /*0480*/  CALL.REL.NOINC `($__internal_0_$__cuda_sm20_div_rn_f64_full) ;  /* 0x0000000800687944 */ /* 0x006fea0003c00000 */
[----:B------:R-:W-:Y:S01]  /*0490*/  IMAD.MOV.U32 R8, RZ, RZ, R16 ;  /* 0x000000ffff087224 */ /* 0x000fe200078e0010 */
[----:B------:R-:W-:-:S07]  /*04a0*/  MOV R9, R17 ;  /* 0x0000001100097202 */ /* 0x000fce0000000f00 */
.L_x_3:
[----:B--2---:R-:W-:Y:S05]  /*04b0*/  BSYNC.RECONVERGENT B0 ;  /* 0x0000000000007941 */ /* 0x004fea0003800200 */
.L_x_2:
[----:B------:R0:W2:Y:S01]  /*04c0*/  F2F.F32.F64 R8, R8 ;  /* 0x0000000800087310 */ /* 0x0000a20000301000 */
[----:B------:R-:W-:Y:S04]  /*04d0*/  BSSY.RECONVERGENT B0, `(.L_x_4) ;  /* 0x000006a000007945 */ /* 0x000fe80003800200 */
[----:B------:R-:W-:Y:S01]  /*04e0*/  BSSY.RELIABLE B1, `(.L_x_5) ;  /* 0x000005e000017945 */ /* 0x000fe20003800100 */
[----:B------:R-:W-:Y:S01]  /*04f0*/  IMAD.MOV.U32 R4, RZ, RZ, RZ ;  /* 0x000000ffff047224 */ /* 0x000fe200078e00ff */
[----:B-1----:R-:W-:-:S07]  /*0500*/  MOV R11, R3 ;  /* 0x00000003000b7202 */ /* 0x002fce0000000f00 */
.L_x_7:
[C---:B0-----:R-:W-:Y:S01]  /*0510*/  FMUL R9, R11.reuse, R11 ;  /* 0x0000000b0b097220 */ /* 0x041fe20000400000 */
[----:B--2---:R-:W-:-:S03]  /*0520*/  FMUL R6, R11, R8 ;  /* 0x000000080b067220 */ /* 0x004fc60000400000 */
[-C--:B------:R-:W-:Y:S01]  /*0530*/  FFMA R9, R8, R8.reuse, -R9 ;  /* 0x0000000808097223 */ /* 0x080fe20000000809 */
[----:B------:R-:W-:-:S03]  /*0540*/  FFMA R6, R11, R8, R6 ;  /* 0x000000080b067223 */ /* 0x000fc60000000006 */
[----:B------:R-:W-:Y:S01]  /*0550*/  FADD R9, R9, -0.80000001192092895508 ;  /* 0xbf4ccccd09097421 */ /* 0x000fe20000000000 */
[----:B------:R-:W-:-:S03]  /*0560*/  FADD R10, R6, 0.15600000321865081787 ;  /* 0x3e1fbe77060a7421 */ /* 0x000fc60000000000 */
[----:B------:R-:W-:Y:S01]  /*0570*/  FMUL R6, R9, R9 ;  /* 0x0000000909067220 */ /* 0x000fe20000400000 */
[----:B------:R-:W-:-:S04]  /*0580*/  FMUL R11, R10, R10 ;  /* 0x0000000a0a0b7220 */ /* 0x000fc80000400000 */
[----:B------:R-:W-:-:S05]  /*0590*/  FADD R8, R6, R11 ;  /* 0x0000000b06087221 */ /* 0x000fca0000000000 */
[----:B------:R-:W-:-:S13]  /*05a0*/  FSETP.GT.AND P0, PT, R8, 1000, PT ;  /* 0x447a00000800780b */ /* 0x000fda0003f04000 */
[----:B------:R-:W-:Y:S05]  /*05b0*/  @P0 BREAK.RELIABLE B1 ;  /* 0x0000000000010942 */ /* 0x000fea0003800100 */
[----:B------:R-:W-:Y:S05]  /*05c0*/  @P0 BRA `(.L_x_6) ;  /* 0x0000000400580947 */ /* 0x000fea0003800000 */
[----:B------:R-:W-:Y:S01]  /*05d0*/  FMUL R8, R9, R10 ;  /* 0x0000000a09087220 */ /* 0x000fe20000400000 */
[----:B------:R-:W-:-:S03]  /*05e0*/  FADD R6, R6, -R11 ;  /* 0x8000000b06067221 */ /* 0x000fc60000000000 */
[----:B------:R-:W-:Y:S01]  /*05f0*/  FFMA R8, R9, R10, R8 ;  /* 0x0000000a09087223 */ /* 0x000fe20000000008 */
[----:B------:R-:W-:-:S03]  /*0600*/  FADD R9, R6, -0.80000001192092895508 ;  /* 0xbf4ccccd06097421 */ /* 0x000fc60000000000 */
[----:B------:R-:W-:Y:S01]  /*0610*/  FADD R10, R8, 0.15600000321865081787 ;  /* 0x3e1fbe77080a7421 */ /* 0x000fe20000000000 */
[----:B------:R-:W-:-:S03]  /*0620*/  FMUL R6, R9, R9 ;  /* 0x0000000909067220 */ /* 0x000fc60000400000 */
        /* <DEDUP_REMOVED lines=60> */
[----:B------:R-:W-:-:S04]  /*09f0*/  FMUL R6, R9, R8 ;  /* 0x0000000809067220 */ /* 0x000fc80000400000 */
[----:B------:R-:W-:Y:S01]  /*0a00*/  FFMA R8, R9, R8, R6 ;  /* 0x0000000809087223 */ /* 0x000fe20000000006 */
[----:B------:R-:W-:-:S03]  /*0a10*/  FADD R6, R10, -R11 ;  /* 0x8000000b0a067221 */ /* 0x000fc60000000000 */
[----:B------:R-:W-:Y:S01]  /*0a20*/  FADD R11, R8, 0.15600000321865081787 ;  /* 0x3e1fbe77080b7421 */ /* 0x000fe20000000000 */
[----:B------:R-:W-:-:S03]  /*0a30*/  FADD R8, R6, -0.80000001192092895508 ;  /* 0xbf4ccccd06087421 */ /* 0x000fc60000000000 */
[----:B------:R-:W-:-:S04]  /*0a40*/  FMUL R9, R11, R11 ;  /* 0x0000000b0b097220 */ /* 0x000fc80000400000 */
[----:B------:R-:W-:-:S05]  /*0a50*/  FFMA R9, R8, R8, R9 ;  /* 0x0000000808097223 */ /* 0x000fca0000000009 */
[----:B------:R-:W-:-:S13]  /*0a60*/  FSETP.GT.AND P0, PT, R9, 1000, PT ;  /* 0x447a00000900780b */ /* 0x000fda0003f04000 */
[----:B------:R-:W-:Y:S05]  /*0a70*/  @P0 BREAK.RELIABLE B1 ;  /* 0x0000000000010942 */ /* 0x000fea0003800100 */
[----:B------:R-:W-:Y:S05]  /*0a80*/  @P0 BRA `(.L_x_6) ;  /* 0x0000000000280947 */ /* 0x000fea0003800000 */
[----:B------:R-:W-:-:S05]  /*0a90*/  VIADD R4, R4, 0x8 ;  /* 0x0000000804047836 */ /* 0x000fca0000000000 */
[----:B------:R-:W-:-:S13]  /*0aa0*/  ISETP.NE.AND P0, PT, R4, 0xc8, PT ;  /* 0x000000c80400780c */ /* 0x000fda0003f05270 */
[----:B------:R-:W-:Y:S05]  /*0ab0*/  @P0 BRA `(.L_x_7) ;  /* 0xfffffff800940947 */ /* 0x000fea000383ffff */
[----:B------:R-:W-:Y:S05]  /*0ac0*/  BSYNC.RELIABLE B1 ;  /* 0x0000000000017941 */ /* 0x000fea0003800100 */
.L_x_5:
[----:B------:R-:W0:Y:S01]  /*0ad0*/  LDCU.64 UR8, c[0x0][0x380] ;  /* 0x00007000ff0877ac */ /* 0x000e220008000a00 */
[----:B------:R-:W-:Y:S01]  /*0ae0*/  HFMA2 R4, -RZ, RZ, 0, 1.5199184417724609375e-05 ;  /* 0x000000ffff047431 */ /* 0x000fe200000001ff */
[----:B0-----:R-:W-:-:S04]  /*0af0*/  IADD3 R8, P0, PT, R0, UR8, RZ ;  /* 0x0000000800087c10 */ /* 0x001fc8000ff1e0ff */
[----:B------:R-:W-:-:S05]  /*0b00*/  LEA.HI.X.SX32 R9, R0, UR9, 0x1, P0 ;  /* 0x0000000900097c11 */ /* 0x000fca00080f0eff */
[----:B------:R0:W-:Y:S01]  /*0b10*/  STG.E.U8 desc[UR6][R8.64], R4 ;  /* 0x0000000408007986 */ /* 0x0001e2000c101106 */
[----:B------:R-:W-:Y:S05]  /*0b20*/  BRA `(.L_x_8) ;  /* 0x0000000000107947 */ /* 0x000fea0003800000 */
.L_x_6:
[----:B------:R-:W0:Y:S02]  /*0b30*/  LDCU.64 UR8, c[0x0][0x380] ;  /* 0x00007000ff0877ac */ /* 0x000e240008000a00 */
[----:B0-----:R-:W-:-:S04]  /*0b40*/  IADD3 R8, P0, PT, R0, UR8, RZ ;  /* 0x0000000800087c10 */ /* 0x001fc8000ff1e0ff */
[----:B------:R-:W-:-:S05]  /*0b50*/  LEA.HI.X.SX32 R9, R0, UR9, 0x1, P0 ;  /* 0x0000000900097c11 */ /* 0x000fca00080f0eff */
[----:B------:R1:W-:Y:S04]  /*0b60*/  STG.E.U8 desc[UR6][R8.64], RZ ;  /* 0x000000ff08007986 */ /* 0x0003e8000c101106 */
.L_x_8:
[----:B------:R-:W-:Y:S05]  /*0b70*/  BSYNC.RECONVERGENT B0 ;  /* 0x0000000000007941 */ /* 0x000fea0003800200 */
.L_x_4:
[----:B------:R-:W-:Y:S01]  /*0b80*/  VIADD R25, R25, 0x1 ;  /* 0x0000000119197836 */ /* 0x000fe20000000000 */
[----:B------:R-:W-:Y:S04]  /*0b90*/  BSSY.RECONVERGENT B0, `(.L_x_9) ;  /* 0x0000022000007945 */ /* 0x000fe80003800200 */
[----:B------:R-:W-:-:S13]  /*0ba0*/  ISETP.NE.AND P0, PT, R25, 0x3e8, PT ;  /* 0x000003e81900780c */ /* 0x000fda0003f05270 */
[----:B------:R-:W-:Y:S05]  /*0bb0*/  @P0 BRA `(.L_x_10) ;  /* 0x00000000007c0947 */ /* 0x000fea0003800000 */
[----:B01----:R-:W0:Y:S01]  /*0bc0*/  MUFU.RCP64H R9, 500 ;  /* 0x407f400000097908 */ /* 0x003e220000001800 */
[----:B------:R-:W-:Y:S01]  /*0bd0*/  HFMA2 R8, -RZ, RZ, 0, 5.9604644775390625e-08 ;  /* 0x00000001ff087431 */ /* 0x000fe200000001ff */
[----:B------:R-:W-:Y:S01]  /*0be0*/  MOV R12, 0x0 ;  /* 0x00000000000c7802 */ /* 0x000fe20000000f00 */
[----:B------:R-:W-:Y:S01]  /*0bf0*/  IMAD.MOV.U32 R13, RZ, RZ, 0x407f4000 ;  /* 0x407f4000ff0d7424 */ /* 0x000fe200078e00ff */
[C---:B------:R-:W-:Y:S01]  /*0c00*/  IADD3 R3, PT, PT, -R24.reuse, 0x1f3, RZ ;  /* 0x000001f318037810 */ /* 0x040fe20007ffe1ff */
[----:B------:R-:W-:Y:S01]  /*0c10*/  BSSY.RECONVERGENT B2, `(.L_x_11) ;  /* 0x0000017000027945 */ /* 0x000fe20003800200 */
[----:B------:R-:W-:Y:S02]  /*0c20*/  VIADD R24, R24, 0x1 ;  /* 0x0000000118187836 */ /* 0x000fe40000000000 */
[----:B------:R-:W-:Y:S01]  /*0c30*/  I2FP.F32.S32 R3, R3 ;  /* 0x0000000300037245 */ /* 0x000fe20000201400 */
[----:B0-----:R-:W-:-:S08]  /*0c40*/  DFMA R10, R8, -R12, 1 ;  /* 0x3ff00000080a742b */ /* 0x001fd0000000080c */
[----:B------:R-:W-:Y:S02]  /*0c50*/  DFMA R14, R10, R10, R10 ;  /* 0x0000000a0a0e722b */ /* 0x000fe4000000000a */
[----:B------:R-:W0:Y:S06]  /*0c60*/  F2F.F64.F32 R10, R3 ;  /* 0x00000003000a7310 */ /* 0x000e2c0000201800 */
[----:B------:R-:W-:-:S08]  /*0c70*/  DFMA R14, R8, R14, R8 ;  /* 0x0000000e080e722b */ /* 0x000fd00000000008 */
[----:B------:R-:W-:Y:S02]  /*0c80*/  DFMA R12, R14, -R12, 1 ;  /* 0x3ff000000e0c742b */ /* 0x000fe4000000080c */
[----:B0-----:R-:W-:-:S06]  /*0c90*/  DMUL R10, R10, 1.5 ;  /* 0x3ff800000a0a7828 */ /* 0x001fcc0000000000 */
        /* <DEDUP_REMOVED lines=14> */
.L_x_12:
[----:B------:R-:W-:Y:S05]  /*0d80*/  BSYNC.RECONVERGENT B2 ;  /* 0x0000000000027941 */ /* 0x000fea0003800200 */
.L_x_11:
[----:B------:R2:W3:Y:S01]  /*0d90*/  F2F.F32.F64 R3, R8 ;  /* 0x0000000800037310 */ /* 0x0004e20000301000 */
[----:B------:R-:W-:-:S07]  /*0da0*/  HFMA2 R25, -RZ, RZ, 0, 0 ;  /* 0x00000000ff197431 */ /* 0x000fce00000001ff */
.L_x_10:
[----:B------:R-:W-:Y:S05]  /*0db0*/  BSYNC.RECONVERGENT B0 ;  /* 0x0000000000007941 */ /* 0x000fea0003800200 */
.L_x_9:
[----:B------:R-:W4:Y:S01]  /*0dc0*/  LDCU UR5, c[0x0][0x388] ;  /* 0x00007100ff0577ac */ /* 0x000f220008000800 */
[----:B------:R-:W-:Y:S01]  /*0dd0*/  VIADD R0, R0, 0x1 ;  /* 0x0000000100007836 */ /* 0x000fe20000000000 */
[----:B------:R-:W-:-:S04]  /*0de0*/  IADD3 R2, PT, PT, R2, 0x1, RZ ;  /* 0x0000000102027810 */ /* 0x000fc80007ffe0ff */
[----:B------:R-:W-:Y:S02]  /*0df0*/  ISETP.LT.AND P1, PT, R0, 0xf4240, PT ;  /* 0x000f42400000780c */ /* 0x000fe40003f21270 */
[----:B----4-:R-:W-:-:S13]  /*0e00*/  ISETP.GE.AND P0, PT, R2, UR5, PT ;  /* 0x0000000502007c0c */ /* 0x010fda000bf06270 */
[----:B------:R-:W-:Y:S05]  /*0e10*/  @!P0 BRA P1, `(.L_x_13) ;  /* 0xfffffff400348947 */ /* 0x000fea000083ffff */
[----:B------:R-:W-:Y:S05]  /*0e20*/  EXIT ;  /* 0x000000000000794d */ /* 0x000fea0003800000 */
        .weak           $__internal_0_$__cuda_sm20_div_rn_f64_full
        .type           $__internal_0_$__cuda_sm20_div_rn_f64_full,@function
        .size           $__internal_0_$__cuda_sm20_div_rn_f64_full,(.L_x_20 - $__internal_0_$__cuda_sm20_div_rn_f64_full)
$__internal_0_$__cuda_sm20_div_rn_f64_full:
[C---:B------:R-:W-:Y:S01]  /*0e30*/  FSETP.GEU.AND P0, PT, |R5|.reuse, 1.469367938527859385e-39, PT ;  /* 0x001000000500780b */ /* 0x040fe20003f0e200 */
[----:B------:R-:W-:Y:S01]  /*0e40*/  IMAD.MOV.U32 R11, RZ, RZ, R5 ;  /* 0x000000ffff0b7224 */ /* 0x000fe200078e0005 */
[----:B------:R-:W-:Y:S01]  /*0e50*/  MOV R10, UR4 ;  /* 0x00000004000a7c02 */ /* 0x000fe20008000f00 */
[----:B------:R-:W-:Y:S01]  /*0e60*/  IMAD.U32 R12, RZ, RZ, UR4 ;  /* 0x00000004ff0c7e24 */ /* 0x000fe2000f8e00ff */
[----:B------:R-:W-:Y:S01]  /*0e70*/  LOP3.LUT R6, R5, 0x800fffff, RZ, 0xc0, !PT ;  /* 0x800fffff05067812 */ /* 0x000fe200078ec0ff */
[----:B------:R-:W-:Y:S01]  /*0e80*/  IMAD.MOV.U32 R22, RZ, RZ, 0x1ca00000 ;  /* 0x1ca00000ff167424 */ /* 0x000fe200078e00ff */
[----:B------:R-:W-:Y:S01]  /*0e90*/  FSETP.GEU.AND P2, PT, |R9|, 1.469367938527859385e-39, PT ;  /* 0x001000000900780b */ /* 0x000fe20003f4e200 */
[----:B------:R-:W-:Y:S01]  /*0ea0*/  BSSY.RECONVERGENT B3, `(.L_x_14) ;  /* 0x0000052000037945 */ /* 0x000fe20003800200 */
[----:B------:R-:W-:Y:S02]  /*0eb0*/  LOP3.LUT R13, R6, 0x3ff00000, RZ, 0xfc, !PT ;  /* 0x3ff00000060d7812 */ /* 0x000fe400078efcff */
[----:B------:R-:W-:-:S02]  /*0ec0*/  MOV R14, 0x1 ;  /* 0x00000001000e7802 */ /* 0x000fc40000000f00 */
[----:B------:R-:W-:Y:S01]  /*0ed0*/  LOP3.LUT R6, R9, 0x7ff00000, RZ, 0xc0, !PT ;  /* 0x7ff0000009067812 */ /* 0x000fe200078ec0ff */
[----:B------:R-:W-:Y:S01]  /*0ee0*/  @!P0 DMUL R12, R10, 8.98846567431157953865e+307 ;  /* 0x7fe000000a0c8828 */ /* 0x000fe20000000000 */
[----:B------:R-:W-:Y:S02]  /*0ef0*/  LOP3.LUT R23, R5, 0x7ff00000, RZ, 0xc0, !PT ;  /* 0x7ff0000005177812 */ /* 0x000fe400078ec0ff */
[----:B------:R-:W-:Y:S02]  /*0f00*/  MOV R26, R6 ;  /* 0x00000006001a7202 */ /* 0x000fe40000000f00 */
[----:B------:R-:W-:Y:S01]  /*0f10*/  ISETP.GE.U32.AND P1, PT, R6, R23, PT ;  /* 0x000000170600720c */ /* 0x000fe20003f26070 */
[----:B------:R-:W0:Y:S01]  /*0f20*/  MUFU.RCP64H R15, R13 ;  /* 0x0000000d000f7308 */ /* 0x000e220000001800 */
[----:B------:R-:W-:Y:S01]  /*0f30*/  @!P2 LOP3.LUT R19, R11, 0x7ff00000, RZ, 0xc0, !PT ;  /* 0x7ff000000b13a812 */ /* 0x000fe200078ec0ff */
[----:B------:R-:W-:Y:S02]  /*0f40*/  @!P2 IMAD.MOV.U32 R18, RZ, RZ, RZ ;  /* 0x000000ffff12a224 */ /* 0x000fe400078e00ff */
[----:B------:R-:W-:-:S02]  /*0f50*/  @!P0 LOP3.LUT R23, R13, 0x7ff00000, RZ, 0xc0, !PT ;  /* 0x7ff000000d178812 */ /* 0x000fc400078ec0ff */
[----:B------:R-:W-:Y:S02]  /*0f60*/  @!P2 ISETP.GE.U32.AND P3, PT, R6, R19, PT ;  /* 0x000000130600a20c */ /* 0x000fe40003f66070 */
[----:B------:R-:W-:Y:S02]  /*0f70*/  IADD3 R27, PT, PT, R23, -0x1, RZ ;  /* 0xffffffff171b7810 */ /* 0x000fe40007ffe0ff */
[----:B------:R-:W-:-:S04]  /*0f80*/  @!P2 SEL R19, R22, 0x63400000, !P3 ;  /* 0x634000001613a807 */ /* 0x000fc80005800000 */
[----:B------:R-:W-:Y:S01]  /*0f90*/  @!P2 LOP3.LUT R19, R19, 0x80000000, R9, 0xf8, !PT ;  /* 0x800000001313a812 */ /* 0x000fe200078ef809 */
[----:B0-----:R-:W-:-:S03]  /*0fa0*/  DFMA R16, R14, -R12, 1 ;  /* 0x3ff000000e10742b */ /* 0x001fc6000000080c */
[----:B------:R-:W-:-:S05]  /*0fb0*/  @!P2 LOP3.LUT R19, R19, 0x100000, RZ, 0xfc, !PT ;  /* 0x001000001313a812 */ /* 0x000fca00078efcff */
[----:B------:R-:W-:-:S08]  /*0fc0*/  DFMA R16, R16, R16, R16 ;  /* 0x000000101010722b */ /* 0x000fd00000000010 */
[----:B------:R-:W-:Y:S01]  /*0fd0*/  DFMA R16, R14, R16, R14 ;  /* 0x000000100e10722b */ /* 0x000fe2000000000e */
[----:B------:R-:W-:Y:S02]  /*0fe0*/  SEL R15, R22, 0x63400000, !P1 ;  /* 0x63400000160f7807 */ /* 0x000fe40004800000 */
[----:B------:R-:W-:Y:S02]  /*0ff0*/  MOV R14, R8 ;  /* 0x00000008000e7202 */ /* 0x000fe40000000f00 */
[----:B------:R-:W-:-:S03]  /*1000*/  LOP3.LUT R15, R15, 0x800fffff, R9, 0xf8, !PT ;  /* 0x800fffff0f0f7812 */ /* 0x000fc600078ef809 */
[----:B------:R-:W-:-:S03]  /*1010*/  DFMA R20, R16, -R12, 1 ;  /* 0x3ff000001014742b */ /* 0x000fc6000000080c */
[----:B------:R-:W-:-:S05]  /*1020*/  @!P2 DFMA R14, R14, 2, -R18 ;  /* 0x400000000e0ea82b */ /* 0x000fca0000000812 */
[----:B------:R-:W-:-:S05]  /*1030*/  DFMA R20, R16, R20, R16 ;  /* 0x000000141014722b */ /* 0x000fca0000000010 */
[----:B------:R-:W-:-:S03]  /*1040*/  @!P2 LOP3.LUT R26, R15, 0x7ff00000, RZ, 0xc0, !PT ;  /* 0x7ff000000f1aa812 */ /* 0x000fc600078ec0ff */
[----:B------:R-:W-:Y:S02]  /*1050*/  DMUL R16, R20, R14 ;  /* 0x0000000e14107228 */ /* 0x000fe40000000000 */
[----:B------:R-:W-:-:S05]  /*1060*/  VIADD R18, R26, 0xffffffff ;  /* 0xffffffff1a127836 */ /* 0x000fca0000000000 */
[----:B------:R-:W-:Y:S01]  /*1070*/  ISETP.GT.U32.AND P0, PT, R18, 0x7feffffe, PT ;  /* 0x7feffffe1200780c */ /* 0x000fe20003f04070 */
[----:B------:R-:W-:-:S03]  /*1080*/  DFMA R18, R16, -R12, R14 ;  /* 0x8000000c1012722b */ /* 0x000fc6000000000e */
[----:B------:R-:W-:-:S05]  /*1090*/  ISETP.GT.U32.OR P0, PT, R27, 0x7feffffe, P0 ;  /* 0x7feffffe1b00780c */ /* 0x000fca0000704470 */
[----:B------:R-:W-:-:S08]  /*10a0*/  DFMA R18, R20, R18, R16 ;  /* 0x000000121412722b */ /* 0x000fd00000000010 */
[----:B------:R-:W-:Y:S05]  /*10b0*/  @P0 BRA `(.L_x_15) ;  /* 0x00000000006c0947 */ /* 0x000fea0003800000 */
[----:B------:R-:W-:-:S04]  /*10c0*/  LOP3.LUT R9, R11, 0x7ff00000, RZ, 0xc0, !PT ;  /* 0x7ff000000b097812 */ /* 0x000fc800078ec0ff */
[CC--:B------:R-:W-:Y:S02]  /*10d0*/  VIADDMNMX R8, R6.reuse, -R9.reuse, 0xb9600000, !PT ;  /* 0xb960000006087446 */ /* 0x0c0fe40007800909 */
[----:B------:R-:W-:Y:S02]  /*10e0*/  ISETP.GE.U32.AND P0, PT, R6, R9, PT ;  /* 0x000000090600720c */ /* 0x000fe40003f06070 */
[----:B------:R-:W-:Y:S01]  /*10f0*/  VIMNMX R6, PT, PT, R8, 0x46a00000, PT ;  /* 0x46a0000008067848 */ /* 0x000fe20003fe0100 */
[----:B------:R-:W-:Y:S01]  /*1100*/  IMAD.MOV.U32 R8, RZ, RZ, RZ ;  /* 0x000000ffff087224 */ /* 0x000fe200078e00ff */
[----:B------:R-:W-:-:S05]  /*1110*/  SEL R9, R22, 0x63400000, !P0 ;  /* 0x6340000016097807 */ /* 0x000fca0004000000 */
[----:B------:R-:W-:-:S05]  /*1120*/  IMAD.IADD R6, R6, 0x1, -R9 ;  /* 0x0000000106067824 */ /* 0x000fca00078e0a09 */
[----:B------:R-:W-:-:S06]  /*1130*/  IADD3 R9, PT, PT, R6, 0x7fe00000, RZ ;  /* 0x7fe0000006097810 */ /* 0x000fcc0007ffe0ff */
[----:B------:R-:W-:-:S10]  /*1140*/  DMUL R16, R18, R8 ;  /* 0x0000000812107228 */ /* 0x000fd40000000000 */
[----:B------:R-:W-:-:S13]  /*1150*/  FSETP.GTU.AND P0, PT, |R17|, 1.469367938527859385e-39, PT ;  /* 0x001000001100780b */ /* 0x000fda0003f0c200 */
[----:B------:R-:W-:Y:S05]  /*1160*/  @P0 BRA `(.L_x_16) ;  /* 0x0000000000940947 */ /* 0x000fea0003800000 */
[----:B------:R-:W-:Y:S01]  /*1170*/  DFMA R12, R18, -R12, R14 ;  /* 0x8000000c120c722b */ /* 0x000fe2000000000e */
[----:B------:R-:W-:-:S09]  /*1180*/  MOV R8, RZ ;  /* 0x000000ff00087202 */ /* 0x000fd20000000f00 */
[C---:B------:R-:W-:Y:S02]  /*1190*/  FSETP.NEU.AND P0, PT, R13.reuse, RZ, PT ;  /* 0x000000ff0d00720b */ /* 0x040fe40003f0d000 */
[----:B------:R-:W-:-:S04]  /*11a0*/  LOP3.LUT R15, R13, 0x80000000, R11, 0x48, !PT ;  /* 0x800000000d0f7812 */ /* 0x000fc800078e480b */
[----:B------:R-:W-:-:S07]  /*11b0*/  LOP3.LUT R9, R15, R9, RZ, 0xfc, !PT ;  /* 0x000000090f097212 */ /* 0x000fce00078efcff */
[----:B------:R-:W-:Y:S05]  /*11c0*/  @!P0 BRA `(.L_x_16) ;  /* 0x00000000007c8947 */ /* 0x000fea0003800000 */
[----:B------:R-:W-:Y:S01]  /*11d0*/  IMAD.MOV R11, RZ, RZ, -R6 ;  /* 0x000000ffff0b7224 */ /* 0x000fe200078e0a06 */
[----:B------:R-:W-:Y:S01]  /*11e0*/  MOV R10, RZ ;  /* 0x000000ff000a7202 */ /* 0x000fe20000000f00 */
[----:B------:R-:W-:-:S05]  /*11f0*/  DMUL.RP R8, R18, R8 ;  /* 0x0000000812087228 */ /* 0x000fca0000008000 */
[----:B------:R-:W-:-:S05]  /*1200*/  DFMA R10, R16, -R10, R18 ;  /* 0x8000000a100a722b */ /* 0x000fca0000000012 */
[----:B------:R-:W-:Y:S02]  /*1210*/  LOP3.LUT R15, R9, R15, RZ, 0x3c, !PT ;  /* 0x0000000f090f7212 */ /* 0x000fe400078e3cff */
[----:B------:R-:W-:-:S04]  /*1220*/  IADD3 R10, PT, PT, -R6, -0x43300000, RZ ;  /* 0xbcd00000060a7810 */ /* 0x000fc80007ffe1ff */
[----:B------:R-:W-:-:S04]  /*1230*/  FSETP.NEU.AND P0, PT, |R11|, R10, PT ;  /* 0x0000000a0b00720b */ /* 0x000fc80003f0d200 */
[----:B------:R-:W-:Y:S02]  /*1240*/  FSEL R16, R8, R16, !P0 ;  /* 0x0000001008107208 */ /* 0x000fe40004000000 */
[----:B------:R-:W-:Y:S01]  /*1250*/  FSEL R17, R15, R17, !P0 ;  /* 0x000000110f117208 */ /* 0x000fe20004000000 */
[----:B------:R-:W-:Y:S06]  /*1260*/  BRA `(.L_x_16) ;  /* 0x0000000000547947 */ /* 0x000fec0003800000 */
.L_x_15:
[----:B------:R-:W-:-:S14]  /*1270*/  DSETP.NAN.AND P0, PT, R8, R8, PT ;  /* 0x000000080800722a */ /* 0x000fdc0003f08000 */
[----:B------:R-:W-:Y:S05]  /*1280*/  @P0 BRA `(.L_x_17) ;  /* 0x0000000000440947 */ /* 0x000fea0003800000 */
[----:B------:R-:W-:-:S14]  /*1290*/  DSETP.NAN.AND P0, PT, R10, R10, PT ;  /* 0x0000000a0a00722a */ /* 0x000fdc0003f08000 */
[----:B------:R-:W-:Y:S05]  /*12a0*/  @P0 BRA `(.L_x_18) ;  /* 0x0000000000300947 */ /* 0x000fea0003800000 */
[----:B------:R-:W-:Y:S01]  /*12b0*/  ISETP.NE.AND P0, PT, R26, R23, PT ;  /* 0x000000171a00720c */ /* 0x000fe20003f05270 */
[----:B------:R-:W-:Y:S01]  /*12c0*/  IMAD.MOV.U32 R16, RZ, RZ, 0x0 ;  /* 0x00000000ff107424 */ /* 0x000fe200078e00ff */
[----:B------:R-:W-:-:S11]  /*12d0*/  MOV R17, 0xfff80000 ;  /* 0xfff8000000117802 */ /* 0x000fd60000000f00 */
[----:B------:R-:W-:Y:S05]  /*12e0*/  @!P0 BRA `(.L_x_16) ;  /* 0x0000000000348947 */ /* 0x000fea0003800000 */
[----:B------:R-:W-:Y:S02]  /*12f0*/  ISETP.NE.AND P0, PT, R26, 0x7ff00000, PT ;  /* 0x7ff000001a00780c */ /* 0x000fe40003f05270 */
[----:B------:R-:W-:Y:S02]  /*1300*/  LOP3.LUT R17, R9, 0x80000000, R11, 0x48, !PT ;  /* 0x8000000009117812 */ /* 0x000fe400078e480b */
[----:B------:R-:W-:-:S13]  /*1310*/  ISETP.EQ.OR P0, PT, R23, RZ, !P0 ;  /* 0x000000ff1700720c */ /* 0x000fda0004702670 */
[----:B------:R-:W-:Y:S01]  /*1320*/  @P0 LOP3.LUT R6, R17, 0x7ff00000, RZ, 0xfc, !PT ;  /* 0x7ff0000011060812 */ /* 0x000fe200078efcff */
[----:B------:R-:W-:Y:S01]  /*1330*/  @!P0 IMAD.MOV.U32 R16, RZ, RZ, RZ ;  /* 0x000000ffff108224 */ /* 0x000fe200078e00ff */
[----:B------:R-:W-:-:S03]  /*1340*/  @P0 MOV R16, RZ ;  /* 0x000000ff00100202 */ /* 0x000fc60000000f00 */
[----:B------:R-:W-:Y:S01]  /*1350*/  @P0 IMAD.MOV.U32 R17, RZ, RZ, R6 ;  /* 0x000000ffff110224 */ /* 0x000fe200078e0006 */
[----:B------:R-:W-:Y:S06]  /*1360*/  BRA `(.L_x_16) ;  /* 0x0000000000147947 */ /* 0x000fec0003800000 */
.L_x_18:
[----:B------:R-:W-:Y:S02]  /*1370*/  LOP3.LUT R17, R11, 0x80000, RZ, 0xfc, !PT ;  /* 0x000800000b117812 */ /* 0x000fe400078efcff */
[----:B------:R-:W-:Y:S01]  /*1380*/  MOV R16, R10 ;  /* 0x0000000a00107202 */ /* 0x000fe20000000f00 */
[----:B------:R-:W-:Y:S06]  /*1390*/  BRA `(.L_x_16) ;  /* 0x0000000000087947 */ /* 0x000fec0003800000 */
.L_x_17:
[----:B------:R-:W-:Y:S01]  /*13a0*/  LOP3.LUT R17, R9, 0x80000, RZ, 0xfc, !PT ;  /* 0x0008000009117812 */ /* 0x000fe200078efcff */
[----:B------:R-:W-:-:S07]  /*13b0*/  IMAD.MOV.U32 R16, RZ, RZ, R8 ;  /* 0x000000ffff107224 */ /* 0x000fce00078e0008 */
.L_x_16:
[----:B------:R-:W-:Y:S05]  /*13c0*/  BSYNC.RECONVERGENT B3 ;  /* 0x0000000000037941 */ /* 0x000fea0003800200 */
.L_x_14:
[----:B------:R-:W-:Y:S01]  /*13d0*/  MOV R8, R4 ;  /* 0x0000000400087202 */ /* 0x000fe20000000f00 */
[----:B------:R-:W-:-:S04]  /*13e0*/  IMAD.MOV.U32 R9, RZ, RZ, 0x0 ;  /* 0x00000000ff097424 */ /* 0x000fc800078e00ff */
[----:B------:R-:W-:Y:S05]  /*13f0*/  RET.REL.NODEC R8 `(_Z6kernelPhi) ;  /* 0xffffffec08007950 */ /* 0x000fea0003c3ffff */
.L_x_19:
[----:B------:R-:W-:-:S00]  /*1400*/  BRA `(.L_x_19) ;  /* 0xfffffffc00fc7947 */ /* 0x000fc0000383ffff */
[----:B------:R-:W-:-:S00]  /*1410*/  NOP ;  /* 0x0000000000007918 */ /* 0x000fc00000000000 */
        /* <DEDUP_REMOVED lines=14> */
.L_x_20:


//--------------------- .nv.shared.reserved.0     --------------------------
	.section	.nv.shared.reserved.0,"aw",@nobits
	.weak		__nv_reservedSMEM_offset_0_alias
	.size		__nv_reservedSMEM_offset_0_alias, 0, 64
	.other		__nv_reservedSMEM_offset_0_alias,@"STO_CUDA_RESERVED_SHARED STV_DEFAULT"
__nv_reservedSMEM_offset_0_alias:
	.zero		0
	.zero		64


//--------------------- .nv.constant0._Z6kernelPhi --------------------------
	.section	.nv.constant0._Z6kernelPhi,"a",@progbits
	.sectionflags	@""
	.align	4
.nv.constant0._Z6kernelPhi:
	.zero		908


//--------------------- SYMBOLS --------------------------

	.type		.nv.reservedSmem.offset0,@object
	.size		.nv.reservedSmem.offset0,0x4
